//
// Generated by NVIDIA NVVM Compiler
//
// Compiler Build ID: CL-36424714
// Cuda compilation tools, release 13.0, V13.0.88
// Based on NVVM 20.0.0
//

.version 9.0
.target sm_100
.address_size 64

	// .globl	_Z16multiplyElementsPiS_S_

.visible .entry _Z16multiplyElementsPiS_S_(
	.param .u64 .ptr .align 1 _Z16multiplyElementsPiS_S__param_0,
	.param .u64 .ptr .align 1 _Z16multiplyElementsPiS_S__param_1,
	.param .u64 .ptr .align 1 _Z16multiplyElementsPiS_S__param_2
)
{
	.reg .b32 	%r<8>;
	.reg .b64 	%rd<11>;

	ld.param.u64 	%rd1, [_Z16multiplyElementsPiS_S__param_0];
	ld.param.u64 	%rd2, [_Z16multiplyElementsPiS_S__param_1];
	ld.param.u64 	%rd3, [_Z16multiplyElementsPiS_S__param_2];
	cvta.to.global.u64 	%rd4, %rd3;
	cvta.to.global.u64 	%rd5, %rd2;
	cvta.to.global.u64 	%rd6, %rd1;
	mov.u32 	%r1, %tid.x;
	mov.u32 	%r2, %ctaid.x;
	mov.u32 	%r3, %ntid.x;
	mad.lo.s32 	%r4, %r2, %r3, %r1;
	mul.wide.s32 	%rd7, %r4, 4;
	add.s64 	%rd8, %rd6, %rd7;
	ld.global.u32 	%r5, [%rd8];
	add.s64 	%rd9, %rd5, %rd7;
	ld.global.u32 	%r6, [%rd9];
	mul.lo.s32 	%r7, %r6, %r5;
	add.s64 	%rd10, %rd4, %rd7;
	st.global.u32 	[%rd10], %r7;
	ret;

}


// ===== COMPILED SASS (sm_100) =====

	.target	sm_100

	.elftype	@"ET_EXEC"


//--------------------- .note.nv.tkinfo           --------------------------
	.section	.note.nv.tkinfo,"",@"SHT_NOTE"
	.sectionflags	@"SHF_NOTE_NV_TKINFO"
	.tkinfo
        /*0018*/ 	.word	0x00000002
        /*0030*/ 	.string	""
        /*0030*/ 	.string	"ptxas"
        /*0030*/ 	.string	"Cuda compilation tools, release 13.0, V13.0.88"
        /*0030*/ 	.string	"Build cuda_13.0.r13.0/compiler.36424714_0"
        /*0030*/ 	.string	"-arch sm_100 -m 64 "



//--------------------- .note.nv.cuinfo           --------------------------
	.section	.note.nv.cuinfo,"",@"SHT_NOTE"
	.sectionflags	@"SHF_NOTE_NV_CUINFO"
        /*0018*/ 	.short	0x0002
        /*001a*/ 	.short	0x0064
        /*001c*/ 	.short	0x0082
	.zero		2


//--------------------- .nv.info                  --------------------------
	.section	.nv.info,"",@"SHT_CUDA_INFO"
	.align	4


	//----- nvinfo : EIATTR_REGCOUNT
	.align		4
        /*0000*/ 	.byte	0x04, 0x2f
        /*0002*/ 	.short	(.L_1 - .L_0)
	.align		4
.L_0:
        /*0004*/ 	.word	index@(_Z16multiplyElementsPiS_S_)
        /*0008*/ 	.word	0x0000000c


	//----- nvinfo : EIATTR_FRAME_SIZE
	.align		4
.L_1:
        /*000c*/ 	.byte	0x04, 0x11
        /*000e*/ 	.short	(.L_3 - .L_2)
	.align		4
.L_2:
        /*0010*/ 	.word	index@(_Z16multiplyElementsPiS_S_)
        /*0014*/ 	.word	0x00000000


	//----- nvinfo : EIATTR_MIN_STACK_SIZE
	.align		4
.L_3:
        /*0018*/ 	.byte	0x04, 0x12
        /*001a*/ 	.short	(.L_5 - .L_4)
	.align		4
.L_4:
        /*001c*/ 	.word	index@(_Z16multiplyElementsPiS_S_)
        /*0020*/ 	.word	0x00000000
.L_5:


//--------------------- .nv.compat                --------------------------
	.section	.nv.compat,"",@"SHT_CUDA_COMPAT_INFO"
	.align	4
        /*0000*/ 	.byte	0x02, 0x09, 0x00, 0x00, 0x02, 0x02, 0x01, 0x00, 0x02, 0x05, 0x05, 0x00, 0x03, 0x07, 0x01, 0x01
        /*0010*/ 	.byte	0x02, 0x03, 0x00, 0x00, 0x02, 0x06, 0x01, 0x00, 0x04, 0x0b, 0x08, 0x00, 0x09, 0x00, 0x00, 0x00
        /*0020*/ 	.byte	0x00, 0x00, 0x00, 0x00


//--------------------- .nv.info._Z16multiplyElementsPiS_S_ --------------------------
	.section	.nv.info._Z16multiplyElementsPiS_S_,"",@"SHT_CUDA_INFO"
	.sectionflags	@""
	.align	4


	//----- nvinfo : EIATTR_CUDA_API_VERSION
	.align		4
        /*0000*/ 	.byte	0x04, 0x37
        /*0002*/ 	.short	(.L_7 - .L_6)
.L_6:
        /*0004*/ 	.word	0x00000082


	//----- nvinfo : EIATTR_KPARAM_INFO
	.align		4
.L_7:
        /*0008*/ 	.byte	0x04, 0x17
        /*000a*/ 	.short	(.L_9 - .L_8)
.L_8:
        /*000c*/ 	.word	0x00000000
        /*0010*/ 	.short	0x0002
        /*0012*/ 	.short	0x0010
        /*0014*/ 	.byte	0x00, 0xf5, 0x21, 0x00


	//----- nvinfo : EIATTR_KPARAM_INFO
	.align		4
.L_9:
        /*0018*/ 	.byte	0x04, 0x17
        /*001a*/ 	.short	(.L_11 - .L_10)
.L_10:
        /*001c*/ 	.word	0x00000000
        /*0020*/ 	.short	0x0001
        /*0022*/ 	.short	0x0008
        /*0024*/ 	.byte	0x00, 0xf5, 0x21, 0x00


	//----- nvinfo : EIATTR_KPARAM_INFO
	.align		4
.L_11:
        /*0028*/ 	.byte	0x04, 0x17
        /*002a*/ 	.short	(.L_13 - .L_12)
.L_12:
        /*002c*/ 	.word	0x00000000
        /*0030*/ 	.short	0x0000
        /*0032*/ 	.short	0x0000
        /*0034*/ 	.byte	0x00, 0xf5, 0x21, 0x00


	//----- nvinfo : EIATTR_SPARSE_MMA_MASK
	.align		4
.L_13:
        /*0038*/ 	.byte	0x03, 0x50
        /*003a*/ 	.short	0x0000


	//----- nvinfo : EIATTR_MAXREG_COUNT
	.align		4
        /*003c*/ 	.byte	0x03, 0x1b
        /*003e*/ 	.short	0x00ff


	//----- nvinfo : EIATTR_MERCURY_ISA_VERSION
	.align		4
        /*0040*/ 	.byte	0x03, 0x5f
        /*0042*/ 	.short	0x0101


	//----- nvinfo : EIATTR_VRC_CTA_INIT_COUNT
	.align		4
        /*0044*/ 	.byte	0x02, 0x4a
	.zero		1
	.zero		1


	//----- nvinfo : EIATTR_EXIT_INSTR_OFFSETS
	.align		4
        /*0048*/ 	.byte	0x04, 0x1c
        /*004a*/ 	.short	(.L_15 - .L_14)


	//   ....[0]....
.L_14:
        /*004c*/ 	.word	0x00000100


	//----- nvinfo : EIATTR_CBANK_PARAM_SIZE
	.align		4
.L_15:
        /*0050*/ 	.byte	0x03, 0x19
        /*0052*/ 	.short	0x0018


	//----- nvinfo : EIATTR_PARAM_CBANK
	.align		4
        /*0054*/ 	.byte	0x04, 0x0a
        /*0056*/ 	.short	(.L_17 - .L_16)
	.align		4
.L_16:
        /*0058*/ 	.word	index@(.nv.constant0._Z16multiplyElementsPiS_S_)
        /*005c*/ 	.short	0x0380
        /*005e*/ 	.short	0x0018


	//----- nvinfo : EIATTR_SW_WAR
	.align		4
.L_17:
        /*0060*/ 	.byte	0x04, 0x36
        /*0062*/ 	.short	(.L_19 - .L_18)
.L_18:
        /*0064*/ 	.word	0x00000008
.L_19:


//--------------------- .nv.callgraph             --------------------------
	.section	.nv.callgraph,"",@"SHT_CUDA_CALLGRAPH"
	.align	4
	.sectionentsize	8
	.align		4
        /*0000*/ 	.word	0x00000000
	.align		4
        /*0004*/ 	.word	0xffffffff
	.align		4
        /*0008*/ 	.word	0x00000000
	.align		4
        /*000c*/ 	.word	0xfffffffe
	.align		4
        /*0010*/ 	.word	0x00000000
	.align		4
        /*0014*/ 	.word	0xfffffffd
	.align		4
        /*0018*/ 	.word	0x00000000
	.align		4
        /*001c*/ 	.word	0xfffffffc


//--------------------- .text._Z16multiplyElementsPiS_S_ --------------------------
	.section	.text._Z16multiplyElementsPiS_S_,"ax",@progbits
	.align	128
        .global         _Z16multiplyElementsPiS_S_
        .type           _Z16multiplyElementsPiS_S_,@function
        .size           _Z16multiplyElementsPiS_S_,(.L_x_1 - _Z16multiplyElementsPiS_S_)
        .other          _Z16multiplyElementsPiS_S_,@"STO_CUDA_ENTRY STV_DEFAULT"
_Z16multiplyElementsPiS_S_:
.text._Z16multiplyElementsPiS_S_:
[----:B------:R-:W-:Y:S01]  /*0000*/  LDC R1, c[0x0][0x37c] ;  /* 0x0000df00ff017b82 */ /* 0x000fe20000000800 */
[----:B------:R-:W0:Y:S07]  /*0010*/  S2R R9, SR_TID.X ;  /* 0x0000000000097919 */ /* 0x000e2e0000002100 */
[----:B------:R-:W0:Y:S01]  /*0020*/  S2UR UR6, SR_CTAID.X ;  /* 0x00000000000679c3 */ /* 0x000e220000002500 */
[----:B------:R-:W1:Y:S07]  /*0030*/  LDCU.64 UR4, c[0x0][0x358] ;  /* 0x00006b00ff0477ac */ /* 0x000e6e0008000a00 */
[----:B------:R-:W0:Y:S08]  /*0040*/  LDC R0, c[0x0][0x360] ;  /* 0x0000d800ff007b82 */ /* 0x000e300000000800 */
[----:B------:R-:W2:Y:S08]  /*0050*/  LDC.64 R2, c[0x0][0x380] ;  /* 0x0000e000ff027b82 */ /* 0x000eb00000000a00 */
[----:B------:R-:W3:Y:S01]  /*0060*/  LDC.64 R4, c[0x0][0x388] ;  /* 0x0000e200ff047b82 */ /* 0x000ee20000000a00 */
[----:B0-----:R-:W-:-:S07]  /*0070*/  IMAD R9, R0, UR6, R9 ;  /* 0x0000000600097c24 */ /* 0x001fce000f8e0209 */
[----:B------:R-:W0:Y:S01]  /*0080*/  LDC.64 R6, c[0x0][0x390] ;  /* 0x0000e400ff067b82 */ /* 0x000e220000000a00 */
[----:B--2---:R-:W-:-:S06]  /*0090*/  IMAD.WIDE R2, R9, 0x4, R2 ;  /* 0x0000000409027825 */ /* 0x004fcc00078e0202 */
[----:B-1----:R-:W2:Y:S01]  /*00a0*/  LDG.E R2, desc[UR4][R2.64] ;  /* 0x0000000402027981 */ /* 0x002ea2000c1e1900 */
[----:B---3--:R-:W-:-:S06]  /*00b0*/  IMAD.WIDE R4, R9, 0x4, R4 ;  /* 0x0000000409047825 */ /* 0x008fcc00078e0204 */
[----:B------:R-:W2:Y:S01]  /*00c0*/  LDG.E R5, desc[UR4][R4.64] ;  /* 0x0000000404057981 */ /* 0x000ea2000c1e1900 */
[----:B0-----:R-:W-:-:S04]  /*00d0*/  IMAD.WIDE R6, R9, 0x4, R6 ;  /* 0x0000000409067825 */ /* 0x001fc800078e0206 */
[----:B--2---:R-:W-:-:S05]  /*00e0*/  IMAD R9, R2, R5, RZ ;  /* 0x0000000502097224 */ /* 0x004fca00078e02ff */
[----:B------:R-:W-:Y:S01]  /*00f0*/  STG.E desc[UR4][R6.64], R9 ;  /* 0x0000000906007986 */ /* 0x000fe2000c101904 */
[----:B------:R-:W-:Y:S05]  /*0100*/  EXIT ;  /* 0x000000000000794d */ /* 0x000fea0003800000 */
.L_x_0:
[----:B------:R-:W-:-:S00]  /*0110*/  BRA `(.L_x_0) ;  /* 0xfffffffc00fc7947 */ /* 0x000fc0000383ffff */
[----:B------:R-:W-:-:S00]  /*0120*/  NOP ;  /* 0x0000000000007918 */ /* 0x000fc00000000000 */
        /* <DEDUP_REMOVED lines=13> */
.L_x_1:


//--------------------- .nv.shared.reserved.0     --------------------------
	.section	.nv.shared.reserved.0,"aw",@nobits
	.weak		__nv_reservedSMEM_offset_0_alias
	.size		__nv_reservedSMEM_offset_0_alias, 0, 64
	.other		__nv_reservedSMEM_offset_0_alias,@"STO_CUDA_RESERVED_SHARED STV_DEFAULT"
__nv_reservedSMEM_offset_0_alias:
	.zero		0
	.zero		64


//--------------------- .nv.constant0._Z16multiplyElementsPiS_S_ --------------------------
	.section	.nv.constant0._Z16multiplyElementsPiS_S_,"a",@progbits
	.sectionflags	@""
	.align	4
.nv.constant0._Z16multiplyElementsPiS_S_:
	.zero		920


//--------------------- SYMBOLS --------------------------

	.type		.nv.reservedSmem.offset0,@object
	.size		.nv.reservedSmem.offset0,0x4
